//
// Generated by NVIDIA NVVM Compiler
//
// Compiler Build ID: CL-36424714
// Cuda compilation tools, release 13.0, V13.0.88
// Based on NVVM 20.0.0
//

.version 9.0
.target sm_100
.address_size 64

	// .globl	_Z18convolution_sharedPfS_PKfiii
// _ZZ18convolution_sharedPfS_PKfiiiE2Ns has been demoted

.visible .entry _Z18convolution_sharedPfS_PKfiii(
	.param .u64 .ptr .align 1 _Z18convolution_sharedPfS_PKfiii_param_0,
	.param .u64 .ptr .align 1 _Z18convolution_sharedPfS_PKfiii_param_1,
	.param .u64 .ptr .align 1 _Z18convolution_sharedPfS_PKfiii_param_2,
	.param .u32 _Z18convolution_sharedPfS_PKfiii_param_3,
	.param .u32 _Z18convolution_sharedPfS_PKfiii_param_4,
	.param .u32 _Z18convolution_sharedPfS_PKfiii_param_5
)
{
	.reg .pred 	%p<26>;
	.reg .b32 	%r<39>;
	.reg .b32 	%f<94>;
	.reg .b64 	%rd<27>;
	// demoted variable
	.shared .align 4 .b8 _ZZ18convolution_sharedPfS_PKfiiiE2Ns[784];
	ld.param.u64 	%rd12, [_Z18convolution_sharedPfS_PKfiii_param_0];
	ld.param.u64 	%rd13, [_Z18convolution_sharedPfS_PKfiii_param_1];
	ld.param.u64 	%rd14, [_Z18convolution_sharedPfS_PKfiii_param_2];
	ld.param.u32 	%r13, [_Z18convolution_sharedPfS_PKfiii_param_3];
	ld.param.u32 	%r14, [_Z18convolution_sharedPfS_PKfiii_param_4];
	ld.param.u32 	%r15, [_Z18convolution_sharedPfS_PKfiii_param_5];
	cvta.to.global.u64 	%rd1, %rd14;
	cvta.to.global.u64 	%rd2, %rd13;
	cvta.to.global.u64 	%rd3, %rd12;
	setp.lt.s32 	%p4, %r15, 1;
	@%p4 bra 	$L__BB0_20;
	mov.u32 	%r17, %tid.x;
	mov.u32 	%r19, %tid.y;
	mov.u32 	%r20, %ctaid.y;
	mad.lo.s32 	%r21, %r20, 12, %r19;
	mov.u32 	%r22, %ctaid.x;
	mad.lo.s32 	%r23, %r22, 12, %r17;
	add.s32 	%r24, %r21, -1;
	mad.lo.s32 	%r25, %r14, %r24, %r23;
	setp.ne.s32 	%p5, %r21, 0;
	setp.le.s32 	%p6, %r21, %r13;
	and.pred  	%p7, %p5, %p6;
	setp.gt.s32 	%p8, %r23, 0;
	and.pred  	%p9, %p8, %p7;
	setp.le.s32 	%p10, %r23, %r14;
	and.pred  	%p1, %p10, %p9;
	mov.u32 	%r26, _ZZ18convolution_sharedPfS_PKfiiiE2Ns;
	mad.lo.s32 	%r27, %r19, 56, %r26;
	shl.b32 	%r28, %r17, 2;
	add.s32 	%r1, %r27, %r28;
	add.s32 	%r29, %r25, -1;
	mul.lo.s32 	%r2, %r29, %r15;
	max.u32 	%r30, %r19, %r17;
	setp.lt.u32 	%p2, %r30, 12;
	setp.lt.s32 	%p11, %r21, %r13;
	setp.lt.s32 	%p12, %r23, %r14;
	and.pred  	%p3, %p11, %p12;
	mad.lo.s32 	%r31, %r14, %r21, %r23;
	mul.lo.s32 	%r3, %r31, %r15;
	setp.eq.s32 	%p13, %r15, 1;
	mov.b32 	%r38, 0;
	@%p13 bra 	$L__BB0_14;
	and.b32  	%r38, %r15, 2147483646;
	mul.wide.s32 	%rd15, %r3, 4;
	add.s64 	%rd16, %rd15, %rd2;
	add.s64 	%rd26, %rd16, 4;
	mul.wide.s32 	%rd17, %r2, 4;
	add.s64 	%rd18, %rd17, %rd3;
	add.s64 	%rd25, %rd18, 4;
	neg.s32 	%r37, %r38;
	not.pred 	%p14, %p1;
	mov.u32 	%r35, %r2;
	mov.u32 	%r36, %r3;
$L__BB0_3:
	mul.wide.s32 	%rd19, %r36, 4;
	add.s64 	%rd8, %rd2, %rd19;
	mul.wide.s32 	%rd20, %r35, 4;
	add.s64 	%rd9, %rd3, %rd20;
	mov.f32 	%f91, 0f00000000;
	@%p14 bra 	$L__BB0_5;
	ld.global.f32 	%f91, [%rd9];
$L__BB0_5:
	st.shared.f32 	[%r1], %f91;
	bar.sync 	0;
	not.pred 	%p15, %p2;
	@%p15 bra 	$L__BB0_8;
	ld.shared.f32 	%f11, [%r1];
	ld.global.nc.f32 	%f12, [%rd1];
	fma.rn.f32 	%f13, %f11, %f12, 0f00000000;
	ld.shared.f32 	%f14, [%r1+4];
	ld.global.nc.f32 	%f15, [%rd1+4];
	fma.rn.f32 	%f16, %f14, %f15, %f13;
	ld.shared.f32 	%f17, [%r1+8];
	ld.global.nc.f32 	%f18, [%rd1+8];
	fma.rn.f32 	%f19, %f17, %f18, %f16;
	ld.shared.f32 	%f20, [%r1+56];
	ld.global.nc.f32 	%f21, [%rd1+12];
	fma.rn.f32 	%f22, %f20, %f21, %f19;
	ld.shared.f32 	%f23, [%r1+60];
	ld.global.nc.f32 	%f24, [%rd1+16];
	fma.rn.f32 	%f25, %f23, %f24, %f22;
	ld.shared.f32 	%f26, [%r1+64];
	ld.global.nc.f32 	%f27, [%rd1+20];
	fma.rn.f32 	%f28, %f26, %f27, %f25;
	ld.shared.f32 	%f29, [%r1+112];
	ld.global.nc.f32 	%f30, [%rd1+24];
	fma.rn.f32 	%f31, %f29, %f30, %f28;
	ld.shared.f32 	%f32, [%r1+116];
	ld.global.nc.f32 	%f33, [%rd1+28];
	fma.rn.f32 	%f34, %f32, %f33, %f31;
	ld.shared.f32 	%f35, [%r1+120];
	ld.global.nc.f32 	%f36, [%rd1+32];
	fma.rn.f32 	%f3, %f35, %f36, %f34;
	not.pred 	%p16, %p3;
	@%p16 bra 	$L__BB0_8;
	st.global.f32 	[%rd8], %f3;
$L__BB0_8:
	mov.f32 	%f92, 0f00000000;
	@%p14 bra 	$L__BB0_10;
	ld.global.f32 	%f92, [%rd25];
$L__BB0_10:
	st.shared.f32 	[%r1], %f92;
	bar.sync 	0;
	@%p15 bra 	$L__BB0_13;
	ld.shared.f32 	%f38, [%r1];
	ld.global.nc.f32 	%f39, [%rd1];
	fma.rn.f32 	%f40, %f38, %f39, 0f00000000;
	ld.shared.f32 	%f41, [%r1+4];
	ld.global.nc.f32 	%f42, [%rd1+4];
	fma.rn.f32 	%f43, %f41, %f42, %f40;
	ld.shared.f32 	%f44, [%r1+8];
	ld.global.nc.f32 	%f45, [%rd1+8];
	fma.rn.f32 	%f46, %f44, %f45, %f43;
	ld.shared.f32 	%f47, [%r1+56];
	ld.global.nc.f32 	%f48, [%rd1+12];
	fma.rn.f32 	%f49, %f47, %f48, %f46;
	ld.shared.f32 	%f50, [%r1+60];
	ld.global.nc.f32 	%f51, [%rd1+16];
	fma.rn.f32 	%f52, %f50, %f51, %f49;
	ld.shared.f32 	%f53, [%r1+64];
	ld.global.nc.f32 	%f54, [%rd1+20];
	fma.rn.f32 	%f55, %f53, %f54, %f52;
	ld.shared.f32 	%f56, [%r1+112];
	ld.global.nc.f32 	%f57, [%rd1+24];
	fma.rn.f32 	%f58, %f56, %f57, %f55;
	ld.shared.f32 	%f59, [%r1+116];
	ld.global.nc.f32 	%f60, [%rd1+28];
	fma.rn.f32 	%f61, %f59, %f60, %f58;
	ld.shared.f32 	%f62, [%r1+120];
	ld.global.nc.f32 	%f63, [%rd1+32];
	fma.rn.f32 	%f6, %f62, %f63, %f61;
	not.pred 	%p19, %p3;
	@%p19 bra 	$L__BB0_13;
	st.global.f32 	[%rd26], %f6;
$L__BB0_13:
	add.s64 	%rd26, %rd26, 8;
	add.s64 	%rd25, %rd25, 8;
	add.s32 	%r37, %r37, 2;
	add.s32 	%r36, %r36, 2;
	add.s32 	%r35, %r35, 2;
	setp.ne.s32 	%p20, %r37, 0;
	@%p20 bra 	$L__BB0_3;
$L__BB0_14:
	and.b32  	%r32, %r15, 1;
	setp.eq.b32 	%p21, %r32, 1;
	not.pred 	%p22, %p21;
	@%p22 bra 	$L__BB0_20;
	mov.f32 	%f93, 0f00000000;
	not.pred 	%p23, %p1;
	@%p23 bra 	$L__BB0_17;
	add.s32 	%r33, %r38, %r2;
	mul.wide.s32 	%rd21, %r33, 4;
	add.s64 	%rd22, %rd3, %rd21;
	ld.global.f32 	%f93, [%rd22];
$L__BB0_17:
	st.shared.f32 	[%r1], %f93;
	bar.sync 	0;
	not.pred 	%p24, %p2;
	@%p24 bra 	$L__BB0_20;
	ld.shared.f32 	%f65, [%r1];
	ld.global.nc.f32 	%f66, [%rd1];
	fma.rn.f32 	%f67, %f65, %f66, 0f00000000;
	ld.shared.f32 	%f68, [%r1+4];
	ld.global.nc.f32 	%f69, [%rd1+4];
	fma.rn.f32 	%f70, %f68, %f69, %f67;
	ld.shared.f32 	%f71, [%r1+8];
	ld.global.nc.f32 	%f72, [%rd1+8];
	fma.rn.f32 	%f73, %f71, %f72, %f70;
	ld.shared.f32 	%f74, [%r1+56];
	ld.global.nc.f32 	%f75, [%rd1+12];
	fma.rn.f32 	%f76, %f74, %f75, %f73;
	ld.shared.f32 	%f77, [%r1+60];
	ld.global.nc.f32 	%f78, [%rd1+16];
	fma.rn.f32 	%f79, %f77, %f78, %f76;
	ld.shared.f32 	%f80, [%r1+64];
	ld.global.nc.f32 	%f81, [%rd1+20];
	fma.rn.f32 	%f82, %f80, %f81, %f79;
	ld.shared.f32 	%f83, [%r1+112];
	ld.global.nc.f32 	%f84, [%rd1+24];
	fma.rn.f32 	%f85, %f83, %f84, %f82;
	ld.shared.f32 	%f86, [%r1+116];
	ld.global.nc.f32 	%f87, [%rd1+28];
	fma.rn.f32 	%f88, %f86, %f87, %f85;
	ld.shared.f32 	%f89, [%r1+120];
	ld.global.nc.f32 	%f90, [%rd1+32];
	fma.rn.f32 	%f9, %f89, %f90, %f88;
	not.pred 	%p25, %p3;
	@%p25 bra 	$L__BB0_20;
	add.s32 	%r34, %r38, %r3;
	mul.wide.s32 	%rd23, %r34, 4;
	add.s64 	%rd24, %rd2, %rd23;
	st.global.f32 	[%rd24], %f9;
$L__BB0_20:
	ret;

}


// ===== COMPILED SASS (sm_100) =====

	.target	sm_100

	.elftype	@"ET_EXEC"


//--------------------- .note.nv.tkinfo           --------------------------
	.section	.note.nv.tkinfo,"",@"SHT_NOTE"
	.sectionflags	@"SHF_NOTE_NV_TKINFO"
	.tkinfo
        /*0018*/ 	.word	0x00000002
        /*0030*/ 	.string	""
        /*0030*/ 	.string	"ptxas"
        /*0030*/ 	.string	"Cuda compilation tools, release 13.0, V13.0.88"
        /*0030*/ 	.string	"Build cuda_13.0.r13.0/compiler.36424714_0"
        /*0030*/ 	.string	"-arch sm_100 -m 64 "



//--------------------- .note.nv.cuinfo           --------------------------
	.section	.note.nv.cuinfo,"",@"SHT_NOTE"
	.sectionflags	@"SHF_NOTE_NV_CUINFO"
        /*0018*/ 	.short	0x0002
        /*001a*/ 	.short	0x0064
        /*001c*/ 	.short	0x0082
	.zero		2


//--------------------- .nv.info                  --------------------------
	.section	.nv.info,"",@"SHT_CUDA_INFO"
	.align	4


	//----- nvinfo : EIATTR_REGCOUNT
	.align		4
        /*0000*/ 	.byte	0x04, 0x2f
        /*0002*/ 	.short	(.L_1 - .L_0)
	.align		4
.L_0:
        /*0004*/ 	.word	index@(_Z18convolution_sharedPfS_PKfiii)
        /*0008*/ 	.word	0x00000020


	//----- nvinfo : EIATTR_FRAME_SIZE
	.align		4
.L_1:
        /*000c*/ 	.byte	0x04, 0x11
        /*000e*/ 	.short	(.L_3 - .L_2)
	.align		4
.L_2:
        /*0010*/ 	.word	index@(_Z18convolution_sharedPfS_PKfiii)
        /*0014*/ 	.word	0x00000000


	//----- nvinfo : EIATTR_MIN_STACK_SIZE
	.align		4
.L_3:
        /*0018*/ 	.byte	0x04, 0x12
        /*001a*/ 	.short	(.L_5 - .L_4)
	.align		4
.L_4:
        /*001c*/ 	.word	index@(_Z18convolution_sharedPfS_PKfiii)
        /*0020*/ 	.word	0x00000000
.L_5:


//--------------------- .nv.compat                --------------------------
	.section	.nv.compat,"",@"SHT_CUDA_COMPAT_INFO"
	.align	4
        /*0000*/ 	.byte	0x02, 0x09, 0x00, 0x00, 0x02, 0x02, 0x01, 0x00, 0x02, 0x05, 0x05, 0x00, 0x03, 0x07, 0x01, 0x01
        /*0010*/ 	.byte	0x02, 0x03, 0x00, 0x00, 0x02, 0x06, 0x01, 0x00, 0x04, 0x0b, 0x08, 0x00, 0x09, 0x00, 0x00, 0x00
        /*0020*/ 	.byte	0x00, 0x00, 0x00, 0x00


//--------------------- .nv.info._Z18convolution_sharedPfS_PKfiii --------------------------
	.section	.nv.info._Z18convolution_sharedPfS_PKfiii,"",@"SHT_CUDA_INFO"
	.sectionflags	@""
	.align	4


	//----- nvinfo : EIATTR_CUDA_API_VERSION
	.align		4
        /*0000*/ 	.byte	0x04, 0x37
        /*0002*/ 	.short	(.L_7 - .L_6)
.L_6:
        /*0004*/ 	.word	0x00000082


	//----- nvinfo : EIATTR_KPARAM_INFO
	.align		4
.L_7:
        /*0008*/ 	.byte	0x04, 0x17
        /*000a*/ 	.short	(.L_9 - .L_8)
.L_8:
        /*000c*/ 	.word	0x00000000
        /*0010*/ 	.short	0x0005
        /*0012*/ 	.short	0x0020
        /*0014*/ 	.byte	0x00, 0xf0, 0x11, 0x00


	//----- nvinfo : EIATTR_KPARAM_INFO
	.align		4
.L_9:
        /*0018*/ 	.byte	0x04, 0x17
        /*001a*/ 	.short	(.L_11 - .L_10)
.L_10:
        /*001c*/ 	.word	0x00000000
        /*0020*/ 	.short	0x0004
        /*0022*/ 	.short	0x001c
        /*0024*/ 	.byte	0x00, 0xf0, 0x11, 0x00


	//----- nvinfo : EIATTR_KPARAM_INFO
	.align		4
.L_11:
        /*0028*/ 	.byte	0x04, 0x17
        /*002a*/ 	.short	(.L_13 - .L_12)
.L_12:
        /*002c*/ 	.word	0x00000000
        /*0030*/ 	.short	0x0003
        /*0032*/ 	.short	0x0018
        /*0034*/ 	.byte	0x00, 0xf0, 0x11, 0x00


	//----- nvinfo : EIATTR_KPARAM_INFO
	.align		4
.L_13:
        /*0038*/ 	.byte	0x04, 0x17
        /*003a*/ 	.short	(.L_15 - .L_14)
.L_14:
        /*003c*/ 	.word	0x00000000
        /*0040*/ 	.short	0x0002
        /*0042*/ 	.short	0x0010
        /*0044*/ 	.byte	0x00, 0xf5, 0x21, 0x00


	//----- nvinfo : EIATTR_KPARAM_INFO
	.align		4
.L_15:
        /*0048*/ 	.byte	0x04, 0x17
        /*004a*/ 	.short	(.L_17 - .L_16)
.L_16:
        /*004c*/ 	.word	0x00000000
        /*0050*/ 	.short	0x0001
        /*0052*/ 	.short	0x0008
        /*0054*/ 	.byte	0x00, 0xf5, 0x21, 0x00


	//----- nvinfo : EIATTR_KPARAM_INFO
	.align		4
.L_17:
        /*0058*/ 	.byte	0x04, 0x17
        /*005a*/ 	.short	(.L_19 - .L_18)
.L_18:
        /*005c*/ 	.word	0x00000000
        /*0060*/ 	.short	0x0000
        /*0062*/ 	.short	0x0000
        /*0064*/ 	.byte	0x00, 0xf5, 0x21, 0x00


	//----- nvinfo : EIATTR_SPARSE_MMA_MASK
	.align		4
.L_19:
        /*0068*/ 	.byte	0x03, 0x50
        /*006a*/ 	.short	0x0000


	//----- nvinfo : EIATTR_MAXREG_COUNT
	.align		4
        /*006c*/ 	.byte	0x03, 0x1b
        /*006e*/ 	.short	0x00ff


	//----- nvinfo : EIATTR_NUM_BARRIERS
	.align		4
        /*0070*/ 	.byte	0x02, 0x4c
        /*0072*/ 	.byte	0x01
	.zero		1


	//----- nvinfo : EIATTR_MERCURY_ISA_VERSION
	.align		4
        /*0074*/ 	.byte	0x03, 0x5f
        /*0076*/ 	.short	0x0101


	//----- nvinfo : EIATTR_VRC_CTA_INIT_COUNT
	.align		4
        /*0078*/ 	.byte	0x02, 0x4a
	.zero		1
	.zero		1


	//----- nvinfo : EIATTR_EXIT_INSTR_OFFSETS
	.align		4
        /*007c*/ 	.byte	0x04, 0x1c
        /*007e*/ 	.short	(.L_21 - .L_20)


	//   ....[0]....
.L_20:
        /*0080*/ 	.word	0x00000030


	//   ....[1]....
        /*0084*/ 	.word	0x00000890


	//   ....[2]....
        /*0088*/ 	.word	0x00000940


	//   ....[3]....
        /*008c*/ 	.word	0x00000aa0


	//   ....[4]....
        /*0090*/ 	.word	0x00000b60


	//----- nvinfo : EIATTR_CRS_STACK_SIZE
	.align		4
.L_21:
        /*0094*/ 	.byte	0x04, 0x1e
        /*0096*/ 	.short	(.L_23 - .L_22)
.L_22:
        /*0098*/ 	.word	0x00000000


	//----- nvinfo : EIATTR_CBANK_PARAM_SIZE
	.align		4
.L_23:
        /*009c*/ 	.byte	0x03, 0x19
        /*009e*/ 	.short	0x0024


	//----- nvinfo : EIATTR_PARAM_CBANK
	.align		4
        /*00a0*/ 	.byte	0x04, 0x0a
        /*00a2*/ 	.short	(.L_25 - .L_24)
	.align		4
.L_24:
        /*00a4*/ 	.word	index@(.nv.constant0._Z18convolution_sharedPfS_PKfiii)
        /*00a8*/ 	.short	0x0380
        /*00aa*/ 	.short	0x0024


	//----- nvinfo : EIATTR_SW_WAR
	.align		4
.L_25:
        /*00ac*/ 	.byte	0x04, 0x36
        /*00ae*/ 	.short	(.L_27 - .L_26)
.L_26:
        /*00b0*/ 	.word	0x00000008
.L_27:


//--------------------- .nv.callgraph             --------------------------
	.section	.nv.callgraph,"",@"SHT_CUDA_CALLGRAPH"
	.align	4
	.sectionentsize	8
	.align		4
        /*0000*/ 	.word	0x00000000
	.align		4
        /*0004*/ 	.word	0xffffffff
	.align		4
        /*0008*/ 	.word	0x00000000
	.align		4
        /*000c*/ 	.word	0xfffffffe
	.align		4
        /*0010*/ 	.word	0x00000000
	.align		4
        /*0014*/ 	.word	0xfffffffd
	.align		4
        /*0018*/ 	.word	0x00000000
	.align		4
        /*001c*/ 	.word	0xfffffffc


//--------------------- .text._Z18convolution_sharedPfS_PKfiii --------------------------
	.section	.text._Z18convolution_sharedPfS_PKfiii,"ax",@progbits
	.align	128
        .global         _Z18convolution_sharedPfS_PKfiii
        .type           _Z18convolution_sharedPfS_PKfiii,@function
        .size           _Z18convolution_sharedPfS_PKfiii,(.L_x_11 - _Z18convolution_sharedPfS_PKfiii)
        .other          _Z18convolution_sharedPfS_PKfiii,@"STO_CUDA_ENTRY STV_DEFAULT"
_Z18convolution_sharedPfS_PKfiii:
.text._Z18convolution_sharedPfS_PKfiii:
[----:B------:R-:W-:Y:S08]  /*0000*/  LDC R1, c[0x0][0x37c] ;  /* 0x0000df00ff017b82 */ /* 0x000ff00000000800 */
[----:B------:R-:W0:Y:S02]  /*0010*/  LDC R0, c[0x0][0x3a0] ;  /* 0x0000e800ff007b82 */ /* 0x000e240000000800 */
[----:B0-----:R-:W-:-:S13]  /*0020*/  ISETP.GE.AND P0, PT, R0, 0x1, PT ;  /* 0x000000010000780c */ /* 0x001fda0003f06270 */
[----:B------:R-:W-:Y:S05]  /*0030*/  @!P0 EXIT ;  /* 0x000000000000894d */ /* 0x000fea0003800000 */
[----:B------:R-:W0:Y:S01]  /*0040*/  S2R R8, SR_TID.Y ;  /* 0x0000000000087919 */ /* 0x000e220000002200 */
[----:B------:R-:W1:Y:S01]  /*0050*/  LDCU.64 UR6, c[0x0][0x398] ;  /* 0x00007300ff0677ac */ /* 0x000e620008000a00 */
[----:B------:R-:W-:Y:S01]  /*0060*/  MOV R3, 0x400 ;  /* 0x0000040000037802 */ /* 0x000fe20000000f00 */
[----:B------:R-:W-:Y:S01]  /*0070*/  HFMA2 R9, -RZ, RZ, 0, 0 ;  /* 0x00000000ff097431 */ /* 0x000fe200000001ff */
[----:B------:R-:W0:Y:S01]  /*0080*/  S2R R5, SR_CTAID.Y ;  /* 0x0000000000057919 */ /* 0x000e220000002600 */
[----:B------:R-:W2:Y:S01]  /*0090*/  LDCU.64 UR4, c[0x0][0x358] ;  /* 0x00006b00ff0477ac */ /* 0x000ea20008000a00 */
[----:B------:R-:W3:Y:S01]  /*00a0*/  S2R R4, SR_CgaCtaId ;  /* 0x0000000000047919 */ /* 0x000ee20000008800 */
[----:B------:R-:W4:Y:S01]  /*00b0*/  S2R R7, SR_TID.X ;  /* 0x0000000000077919 */ /* 0x000f220000002100 */
[----:B------:R-:W5:Y:S01]  /*00c0*/  S2R R6, SR_CTAID.X ;  /* 0x0000000000067919 */ /* 0x000f620000002500 */
[----:B0-----:R-:W-:Y:S01]  /*00d0*/  IMAD R2, R5, 0xc, R8 ;  /* 0x0000000c05027824 */ /* 0x001fe200078e0208 */
[----:B---3--:R-:W-:-:S04]  /*00e0*/  LEA R4, R4, R3, 0x18 ;  /* 0x0000000304047211 */ /* 0x008fc800078ec0ff */
[----:B-1----:R-:W-:Y:S02]  /*00f0*/  ISETP.GT.AND P0, PT, R2, UR6, PT ;  /* 0x0000000602007c0c */ /* 0x002fe4000bf04270 */
[----:B----4-:R-:W-:Y:S01]  /*0100*/  VIMNMX.U32 R5, PT, PT, R7, R8, !PT ;  /* 0x0000000807057248 */ /* 0x010fe20007fe0000 */
[----:B------:R-:W-:Y:S01]  /*0110*/  IMAD R8, R8, 0x38, R4 ;  /* 0x0000003808087824 */ /* 0x000fe200078e0204 */
[----:B------:R-:W-:Y:S01]  /*0120*/  ISETP.NE.AND P0, PT, R2, RZ, !P0 ;  /* 0x000000ff0200720c */ /* 0x000fe20004705270 */
[----:B-----5:R-:W-:Y:S01]  /*0130*/  IMAD R3, R6, 0xc, R7 ;  /* 0x0000000c06037824 */ /* 0x020fe200078e0207 */
[C---:B------:R-:W-:Y:S02]  /*0140*/  IADD3 R4, PT, PT, R2.reuse, -0x1, RZ ;  /* 0xffffffff02047810 */ /* 0x040fe40007ffe0ff */
[----:B------:R-:W-:Y:S01]  /*0150*/  ISETP.GE.U32.AND P3, PT, R5, 0xc, PT ;  /* 0x0000000c0500780c */ /* 0x000fe20003f66070 */
[--C-:B------:R-:W-:Y:S01]  /*0160*/  IMAD R5, R2, UR7, R3.reuse ;  /* 0x0000000702057c24 */ /* 0x100fe2000f8e0203 */
[C---:B------:R-:W-:Y:S01]  /*0170*/  ISETP.GE.AND P2, PT, R3.reuse, UR7, PT ;  /* 0x0000000703007c0c */ /* 0x040fe2000bf46270 */
[----:B------:R-:W-:Y:S01]  /*0180*/  IMAD R4, R4, UR7, R3 ;  /* 0x0000000704047c24 */ /* 0x000fe2000f8e0203 */
[----:B------:R-:W-:Y:S01]  /*0190*/  ISETP.GT.AND P1, PT, R3, RZ, P0 ;  /* 0x000000ff0300720c */ /* 0x000fe20000724270 */
[----:B------:R-:W-:Y:S01]  /*01a0*/  IMAD R10, R5, R0, RZ ;  /* 0x00000000050a7224 */ /* 0x000fe200078e02ff */
[----:B------:R-:W-:-:S02]  /*01b0*/  ISETP.LT.AND P0, PT, R2, UR6, !P2 ;  /* 0x0000000602007c0c */ /* 0x000fc4000d701270 */
[----:B------:R-:W-:Y:S02]  /*01c0*/  ISETP.NE.AND P2, PT, R0, 0x1, PT ;  /* 0x000000010000780c */ /* 0x000fe40003f45270 */
[----:B------:R-:W-:Y:S02]  /*01d0*/  ISETP.LE.AND P1, PT, R3, UR7, P1 ;  /* 0x0000000703007c0c */ /* 0x000fe40008f23270 */
[----:B------:R-:W-:Y:S02]  /*01e0*/  IADD3 R3, PT, PT, R4, -0x1, RZ ;  /* 0xffffffff04037810 */ /* 0x000fe40007ffe0ff */
[----:B------:R-:W-:-:S03]  /*01f0*/  LEA R8, R7, R8, 0x2 ;  /* 0x0000000807087211 */ /* 0x000fc600078e10ff */
[----:B------:R-:W-:-:S04]  /*0200*/  IMAD R12, R3, R0, RZ ;  /* 0x00000000030c7224 */ /* 0x000fc800078e02ff */
[----:B--2---:R-:W-:Y:S05]  /*0210*/  @!P2 BRA `(.L_x_0) ;  /* 0x000000040090a947 */ /* 0x004fea0003800000 */
[----:B------:R-:W0:Y:S01]  /*0220*/  LDC.64 R6, c[0x0][0x388] ;  /* 0x0000e200ff067b82 */ /* 0x000e220000000a00 */
[----:B------:R-:W-:Y:S02]  /*0230*/  LOP3.LUT R9, R0, 0x7ffffffe, RZ, 0xc0, !PT ;  /* 0x7ffffffe00097812 */ /* 0x000fe400078ec0ff */
[----:B------:R-:W-:Y:S02]  /*0240*/  MOV R11, R12 ;  /* 0x0000000c000b7202 */ /* 0x000fe40000000f00 */
[----:B------:R-:W-:Y:S02]  /*0250*/  MOV R13, R10 ;  /* 0x0000000a000d7202 */ /* 0x000fe40000000f00 */
[----:B------:R-:W-:Y:S01]  /*0260*/  IADD3 R18, PT, PT, -R9, RZ, RZ ;  /* 0x000000ff09127210 */ /* 0x000fe20007ffe1ff */
[----:B------:R-:W1:Y:S08]  /*0270*/  LDC.64 R16, c[0x0][0x380] ;  /* 0x0000e000ff107b82 */ /* 0x000e700000000a00 */
[----:B------:R-:W2:Y:S08]  /*0280*/  LDC.64 R4, c[0x0][0x380] ;  /* 0x0000e000ff047b82 */ /* 0x000eb00000000a00 */
[----:B------:R-:W3:Y:S01]  /*0290*/  LDC.64 R2, c[0x0][0x388] ;  /* 0x0000e200ff027b82 */ /* 0x000ee20000000a00 */
[----:B0-----:R-:W-:-:S03]  /*02a0*/  IMAD.WIDE R6, R10, 0x4, R6 ;  /* 0x000000040a067825 */ /* 0x001fc600078e0206 */
[----:B------:R-:W-:Y:S01]  /*02b0*/  IADD3 R14, P2, PT, R6, 0x4, RZ ;  /* 0x00000004060e7810 */ /* 0x000fe20007f5e0ff */
[----:B-1----:R-:W-:-:S03]  /*02c0*/  IMAD.WIDE R16, R12, 0x4, R16 ;  /* 0x000000040c107825 */ /* 0x002fc600078e0210 */
[----:B------:R-:W-:Y:S02]  /*02d0*/  IADD3.X R15, PT, PT, RZ, R7, RZ, P2, !PT ;  /* 0x00000007ff0f7210 */ /* 0x000fe400017fe4ff */
[----:B------:R-:W-:-:S04]  /*02e0*/  IADD3 R16, P4, PT, R16, 0x4, RZ ;  /* 0x0000000410107810 */ /* 0x000fc80007f9e0ff */
[----:B------:R-:W-:-:S09]  /*02f0*/  IADD3.X R17, PT, PT, RZ, R17, RZ, P4, !PT ;  /* 0x00000011ff117210 */ /* 0x000fd200027fe4ff */
.L_x_7:
[----:B-1----:R-:W-:Y:S01]  /*0300*/  MOV R21, RZ ;  /* 0x000000ff00157202 */ /* 0x002fe20000000f00 */
[----:B--2---:R-:W-:-:S05]  /*0310*/  IMAD.WIDE R6, R11, 0x4, R4 ;  /* 0x000000040b067825 */ /* 0x004fca00078e0204 */
[----:B------:R-:W2:Y:S01]  /*0320*/  @P1 LDG.E R21, desc[UR4][R6.64] ;  /* 0x0000000406151981 */ /* 0x000ea2000c1e1900 */
[----:B------:R-:W-:Y:S01]  /*0330*/  BSSY.RECONVERGENT B0, `(.L_x_1) ;  /* 0x0000023000007945 */ /* 0x000fe20003800200 */
[----:B----4-:R-:W-:Y:S02]  /*0340*/  HFMA2 R19, -RZ, RZ, 0, 0 ;  /* 0x00000000ff137431 */ /* 0x010fe400000001ff */
[----:B--2---:R0:W-:Y:S01]  /*0350*/  STS [R8], R21 ;  /* 0x0000001508007388 */ /* 0x0041e20000000800 */
[----:B------:R-:W-:Y:S06]  /*0360*/  BAR.SYNC.DEFER_BLOCKING 0x0 ;  /* 0x0000000000007b1d */ /* 0x000fec0000010000 */
[----:B------:R-:W-:Y:S05]  /*0370*/  @P3 BRA `(.L_x_2) ;  /* 0x0000000000783947 */ /* 0x000fea0003800000 */
[----:B------:R-:W1:Y:S01]  /*0380*/  LDC.64 R6, c[0x0][0x390] ;  /* 0x0000e400ff067b82 */ /* 0x000e620000000a00 */
[----:B------:R-:W2:Y:S04]  /*0390*/  LDS R0, [R8] ;  /* 0x0000000008007984 */ /* 0x000ea80000000800 */
[----:B------:R-:W4:Y:S04]  /*03a0*/  LDS R24, [R8+0x4] ;  /* 0x0000040008187984 */ /* 0x000f280000000800 */
[----:B------:R-:W5:Y:S04]  /*03b0*/  LDS R27, [R8+0x8] ;  /* 0x00000800081b7984 */ /* 0x000f680000000800 */
[----:B------:R-:W-:Y:S04]  /*03c0*/  LDS R28, [R8+0x70] ;  /* 0x00007000081c7984 */ /* 0x000fe80000000800 */
[----:B-1----:R-:W2:Y:S04]  /*03d0*/  LDG.E.CONSTANT R25, desc[UR4][R6.64] ;  /* 0x0000000406197981 */ /* 0x002ea8000c1e9900 */
[----:B------:R-:W4:Y:S04]  /*03e0*/  LDG.E.CONSTANT R26, desc[UR4][R6.64+0x4] ;  /* 0x00000404061a7981 */ /* 0x000f28000c1e9900 */
[----:B0-----:R-:W5:Y:S04]  /*03f0*/  LDG.E.CONSTANT R21, desc[UR4][R6.64+0x8] ;  /* 0x0000080406157981 */ /* 0x001f68000c1e9900 */
[----:B------:R-:W3:Y:S04]  /*0400*/  LDG.E.CONSTANT R22, desc[UR4][R6.64+0xc] ;  /* 0x00000c0406167981 */ /* 0x000ee8000c1e9900 */
[----:B------:R-:W3:Y:S04]  /*0410*/  LDG.E.CONSTANT R23, desc[UR4][R6.64+0x10] ;  /* 0x0000100406177981 */ /* 0x000ee8000c1e9900 */
[----:B------:R-:W3:Y:S01]  /*0420*/  LDG.E.CONSTANT R20, desc[UR4][R6.64+0x14] ;  /* 0x0000140406147981 */ /* 0x000ee2000c1e9900 */
[----:B--2---:R-:W-:-:S03]  /*0430*/  FFMA R25, R0, R25, RZ ;  /* 0x0000001900197223 */ /* 0x004fc600000000ff */
[----:B------:R-:W2:Y:S01]  /*0440*/  LDG.E.CONSTANT R0, desc[UR4][R6.64+0x18] ;  /* 0x0000180406007981 */ /* 0x000ea2000c1e9900 */
[----:B----4-:R-:W-:-:S03]  /*0450*/  FFMA R26, R24, R26, R25 ;  /* 0x0000001a181a7223 */ /* 0x010fc60000000019 */
[----:B------:R-:W4:Y:S04]  /*0460*/  LDG.E.CONSTANT R25, desc[UR4][R6.64+0x1c] ;  /* 0x00001c0406197981 */ /* 0x000f28000c1e9900 */
[----:B------:R3:W4:Y:S01]  /*0470*/  LDG.E.CONSTANT R24, desc[UR4][R6.64+0x20] ;  /* 0x0000200406187981 */ /* 0x000722000c1e9900 */
[----:B-----5:R-:W-:-:S03]  /*0480*/  FFMA R21, R27, R21, R26 ;  /* 0x000000151b157223 */ /* 0x020fc6000000001a */
[----:B------:R-:W0:Y:S04]  /*0490*/  LDS R26, [R8+0x38] ;  /* 0x00003800081a7984 */ /* 0x000e280000000800 */
[----:B------:R-:W1:Y:S01]  /*04a0*/  LDS R27, [R8+0x3c] ;  /* 0x00003c00081b7984 */ /* 0x000e620000000800 */
[----:B---3--:R-:W-:-:S04]  /*04b0*/  IMAD.WIDE R6, R13, 0x4, R2 ;  /* 0x000000040d067825 */ /* 0x008fc800078e0202 */
[----:B0-----:R-:W-:Y:S02]  /*04c0*/  FFMA R22, R26, R22, R21 ;  /* 0x000000161a167223 */ /* 0x001fe40000000015 */
[----:B------:R-:W0:Y:S02]  /*04d0*/  LDS R26, [R8+0x40] ;  /* 0x00004000081a7984 */ /* 0x000e240000000800 */
[----:B-1----:R-:W-:Y:S02]  /*04e0*/  FFMA R23, R27, R23, R22 ;  /* 0x000000171b177223 */ /* 0x002fe40000000016 */
[----:B------:R-:W4:Y:S04]  /*04f0*/  LDS R27, [R8+0x74] ;  /* 0x00007400081b7984 */ /* 0x000f280000000800 */
[----:B------:R-:W1:Y:S01]  /*0500*/  LDS R21, [R8+0x78] ;  /* 0x0000780008157984 */ /* 0x000e620000000800 */
[----:B0-----:R-:W-:-:S04]  /*0510*/  FFMA R23, R26, R20, R23 ;  /* 0x000000141a177223 */ /* 0x001fc80000000017 */
[----:B--2---:R-:W-:-:S04]  /*0520*/  FFMA R0, R28, R0, R23 ;  /* 0x000000001c007223 */ /* 0x004fc80000000017 */
[----:B----4-:R-:W-:-:S04]  /*0530*/  FFMA R0, R27, R25, R0 ;  /* 0x000000191b007223 */ /* 0x010fc80000000000 */
[----:B-1----:R-:W-:-:S05]  /*0540*/  FFMA R21, R21, R24, R0 ;  /* 0x0000001815157223 */ /* 0x002fca0000000000 */
[----:B------:R1:W-:Y:S02]  /*0550*/  @P0 STG.E desc[UR4][R6.64], R21 ;  /* 0x0000001506000986 */ /* 0x0003e4000c101904 */
.L_x_2:
[----:B------:R-:W-:Y:S05]  /*0560*/  BSYNC.RECONVERGENT B0 ;  /* 0x0000000000007941 */ /* 0x000fea0003800200 */
.L_x_1:
[----:B------:R-:W-:Y:S04]  /*0570*/  BSSY.RECONVERGENT B0, `(.L_x_3) ;  /* 0x0000003000007945 */ /* 0x000fe80003800200 */
[----:B------:R-:W-:Y:S05]  /*0580*/  @!P1 BRA `(.L_x_4) ;  /* 0x0000000000049947 */ /* 0x000fea0003800000 */
[----:B------:R2:W5:Y:S02]  /*0590*/  LDG.E R19, desc[UR4][R16.64] ;  /* 0x0000000410137981 */ /* 0x000564000c1e1900 */
.L_x_4:
[----:B------:R-:W-:Y:S05]  /*05a0*/  BSYNC.RECONVERGENT B0 ;  /* 0x0000000000007941 */ /* 0x000fea0003800200 */
.L_x_3:
[----:B-----5:R4:W-:Y:S01]  /*05b0*/  STS [R8], R19 ;  /* 0x0000001308007388 */ /* 0x0209e20000000800 */
[----:B------:R-:W-:Y:S01]  /*05c0*/  IADD3 R18, PT, PT, R18, 0x2, RZ ;  /* 0x0000000212127810 */ /* 0x000fe20007ffe0ff */
[----:B------:R-:W-:Y:S01]  /*05d0*/  BSSY.RECONVERGENT B0, `(.L_x_5) ;  /* 0x0000021000007945 */ /* 0x000fe20003800200 */
[----:B------:R-:W-:Y:S02]  /*05e0*/  BAR.SYNC.DEFER_BLOCKING 0x0 ;  /* 0x0000000000007b1d */ /* 0x000fe40000010000 */
[----:B------:R-:W-:-:S04]  /*05f0*/  ISETP.NE.AND P5, PT, R18, RZ, PT ;  /* 0x000000ff1200720c */ /* 0x000fc80003fa5270 */
[----:B------:R-:W-:Y:S09]  /*0600*/  @P3 BRA `(.L_x_6) ;  /* 0x0000000000743947 */ /* 0x000ff20003800000 */
[----:B-1----:R-:W1:Y:S01]  /*0610*/  LDC.64 R6, c[0x0][0x390] ;  /* 0x0000e400ff067b82 */ /* 0x002e620000000a00 */
[----:B------:R-:W5:Y:S04]  /*0620*/  LDS R27, [R8] ;  /* 0x00000000081b7984 */ /* 0x000f680000000800 */
[----:B------:R-:W-:Y:S04]  /*0630*/  LDS R26, [R8+0x8] ;  /* 0x00000800081a7984 */ /* 0x000fe80000000800 */
[----:B-1----:R-:W5:Y:S04]  /*0640*/  LDG.E.CONSTANT R0, desc[UR4][R6.64] ;  /* 0x0000000406007981 */ /* 0x002f68000c1e9900 */
[----:B------:R-:W2:Y:S04]  /*0650*/  LDG.E.CONSTANT R29, desc[UR4][R6.64+0x4] ;  /* 0x00000404061d7981 */ /* 0x000ea8000c1e9900 */
[----:B------:R-:W3:Y:S04]  /*0660*/  LDG.E.CONSTANT R25, desc[UR4][R6.64+0x8] ;  /* 0x0000080406197981 */ /* 0x000ee8000c1e9900 */
[----:B------:R-:W3:Y:S04]  /*0670*/  LDG.E.CONSTANT R23, desc[UR4][R6.64+0xc] ;  /* 0x00000c0406177981 */ /* 0x000ee8000c1e9900 */
[----:B0-----:R-:W3:Y:S04]  /*0680*/  LDG.E.CONSTANT R21, desc[UR4][R6.64+0x10] ;  /* 0x0000100406157981 */ /* 0x001ee8000c1e9900 */
[----:B------:R-:W3:Y:S04]  /*0690*/  LDG.E.CONSTANT R22, desc[UR4][R6.64+0x14] ;  /* 0x0000140406167981 */ /* 0x000ee8000c1e9900 */
[----:B------:R-:W3:Y:S04]  /*06a0*/  LDG.E.CONSTANT R20, desc[UR4][R6.64+0x18] ;  /* 0x0000180406147981 */ /* 0x000ee8000c1e9900 */
[----:B----4-:R-:W4:Y:S04]  /*06b0*/  LDG.E.CONSTANT R19, desc[UR4][R6.64+0x1c] ;  /* 0x00001c0406137981 */ /* 0x010f28000c1e9900 */
[----:B------:R0:W4:Y:S04]  /*06c0*/  LDG.E.CONSTANT R24, desc[UR4][R6.64+0x20] ;  /* 0x0000200406187981 */ /* 0x000128000c1e9900 */
[----:B0-----:R-:W-:Y:S04]  /*06d0*/  LDS R6, [R8+0x70] ;  /* 0x0000700008067984 */ /* 0x001fe80000000800 */
[----:B------:R-:W-:Y:S01]  /*06e0*/  LDS R7, [R8+0x78] ;  /* 0x0000780008077984 */ /* 0x000fe20000000800 */
[----:B-----5:R-:W-:-:S03]  /*06f0*/  FFMA R0, R0, R27, RZ ;  /* 0x0000001b00007223 */ /* 0x020fc600000000ff */
[----:B------:R-:W2:Y:S02]  /*0700*/  LDS R27, [R8+0x4] ;  /* 0x00000400081b7984 */ /* 0x000ea40000000800 */
[----:B--2---:R-:W-:Y:S02]  /*0710*/  FFMA R0, R29, R27, R0 ;  /* 0x0000001b1d007223 */ /* 0x004fe40000000000 */
[----:B------:R-:W0:Y:S02]  /*0720*/  LDS R27, [R8+0x38] ;  /* 0x00003800081b7984 */ /* 0x000e240000000800 */
[----:B---3--:R-:W-:Y:S02]  /*0730*/  FFMA R0, R25, R26, R0 ;  /* 0x0000001a19007223 */ /* 0x008fe40000000000 */
[----:B------:R-:W1:Y:S04]  /*0740*/  LDS R26, [R8+0x3c] ;  /* 0x00003c00081a7984 */ /* 0x000e680000000800 */
[----:B------:R-:W2:Y:S01]  /*0750*/  LDS R25, [R8+0x40] ;  /* 0x0000400008197984 */ /* 0x000ea20000000800 */
[----:B0-----:R-:W-:-:S03]  /*0760*/  FFMA R0, R23, R27, R0 ;  /* 0x0000001b17007223 */ /* 0x001fc60000000000 */
[----:B------:R-:W4:Y:S01]  /*0770*/  LDS R23, [R8+0x74] ;  /* 0x0000740008177984 */ /* 0x000f220000000800 */
[----:B-1----:R-:W-:-:S04]  /*0780*/  FFMA R21, R21, R26, R0 ;  /* 0x0000001a15157223 */ /* 0x002fc80000000000 */
[----:B--2---:R-:W-:-:S04]  /*0790*/  FFMA R21, R22, R25, R21 ;  /* 0x0000001916157223 */ /* 0x004fc80000000015 */
[----:B------:R-:W-:-:S04]  /*07a0*/  FFMA R6, R20, R6, R21 ;  /* 0x0000000614067223 */ /* 0x000fc80000000015 */
[----:B----4-:R-:W-:-:S04]  /*07b0*/  FFMA R19, R19, R23, R6 ;  /* 0x0000001713137223 */ /* 0x010fc80000000006 */
[----:B------:R-:W-:-:S05]  /*07c0*/  FFMA R7, R24, R7, R19 ;  /* 0x0000000718077223 */ /* 0x000fca0000000013 */
[----:B------:R0:W-:Y:S02]  /*07d0*/  @P0 STG.E desc[UR4][R14.64], R7 ;  /* 0x000000070e000986 */ /* 0x0001e4000c101904 */
.L_x_6:
[----:B------:R-:W-:Y:S05]  /*07e0*/  BSYNC.RECONVERGENT B0 ;  /* 0x0000000000007941 */ /* 0x000fea0003800200 */
.L_x_5:
[----:B0-----:R-:W-:Y:S02]  /*07f0*/  IADD3 R14, P2, PT, R14, 0x8, RZ ;  /* 0x000000080e0e7810 */ /* 0x001fe40007f5e0ff */
[----:B--2---:R-:W-:Y:S02]  /*0800*/  IADD3 R16, P4, PT, R16, 0x8, RZ ;  /* 0x0000000810107810 */ /* 0x004fe40007f9e0ff */
[----:B------:R-:W-:Y:S02]  /*0810*/  IADD3 R13, PT, PT, R13, 0x2, RZ ;  /* 0x000000020d0d7810 */ /* 0x000fe40007ffe0ff */
[----:B------:R-:W-:Y:S02]  /*0820*/  IADD3 R11, PT, PT, R11, 0x2, RZ ;  /* 0x000000020b0b7810 */ /* 0x000fe40007ffe0ff */
[----:B------:R-:W-:Y:S02]  /*0830*/  IADD3.X R15, PT, PT, RZ, R15, RZ, P2, !PT ;  /* 0x0000000fff0f7210 */ /* 0x000fe400017fe4ff */
[----:B------:R-:W-:Y:S01]  /*0840*/  IADD3.X R17, PT, PT, RZ, R17, RZ, P4, !PT ;  /* 0x00000011ff117210 */ /* 0x000fe200027fe4ff */
[----:B------:R-:W-:Y:S06]  /*0850*/  @P5 BRA `(.L_x_7) ;  /* 0xfffffff800a85947 */ /* 0x000fec000383ffff */
.L_x_0:
[----:B------:R-:W0:Y:S02]  /*0860*/  LDC R0, c[0x0][0x3a0] ;  /* 0x0000e800ff007b82 */ /* 0x000e240000000800 */
[----:B0-----:R-:W-:-:S04]  /*0870*/  LOP3.LUT R0, R0, 0x1, RZ, 0xc0, !PT ;  /* 0x0000000100007812 */ /* 0x001fc800078ec0ff */
[----:B------:R-:W-:-:S13]  /*0880*/  ISETP.NE.U32.AND P2, PT, R0, 0x1, PT ;  /* 0x000000010000780c */ /* 0x000fda0003f45070 */
[----:B------:R-:W-:Y:S05]  /*0890*/  @P2 EXIT ;  /* 0x000000000000294d */ /* 0x000fea0003800000 */
[----:B------:R-:W-:Y:S01]  /*08a0*/  BSSY.RECONVERGENT B0, `(.L_x_8) ;  /* 0x0000007000007945 */ /* 0x000fe20003800200 */
[----:B---3--:R-:W-:-:S03]  /*08b0*/  HFMA2 R3, -RZ, RZ, 0, 0 ;  /* 0x00000000ff037431 */ /* 0x008fc600000001ff */
[----:B------:R-:W-:Y:S05]  /*08c0*/  @!P1 BRA `(.L_x_9) ;  /* 0x0000000000109947 */ /* 0x000fea0003800000 */
[----:B------:R-:W0:Y:S01]  /*08d0*/  LDC.64 R2, c[0x0][0x380] ;  /* 0x0000e000ff027b82 */ /* 0x000e220000000a00 */
[----:B------:R-:W-:-:S05]  /*08e0*/  IADD3 R5, PT, PT, R12, R9, RZ ;  /* 0x000000090c057210 */ /* 0x000fca0007ffe0ff */
[----:B0-----:R-:W-:-:S06]  /*08f0*/  IMAD.WIDE R2, R5, 0x4, R2 ;  /* 0x0000000405027825 */ /* 0x001fcc00078e0202 */
[----:B------:R0:W5:Y:S02]  /*0900*/  LDG.E R3, desc[UR4][R2.64] ;  /* 0x0000000402037981 */ /* 0x000164000c1e1900 */
.L_x_9:
[----:B------:R-:W-:Y:S05]  /*0910*/  BSYNC.RECONVERGENT B0 ;  /* 0x0000000000007941 */ /* 0x000fea0003800200 */
.L_x_8:
[----:B-----5:R2:W-:Y:S01]  /*0920*/  STS [R8], R3 ;  /* 0x0000000308007388 */ /* 0x0205e20000000800 */
[----:B------:R-:W-:Y:S06]  /*0930*/  BAR.SYNC.DEFER_BLOCKING 0x0 ;  /* 0x0000000000007b1d */ /* 0x000fec0000010000 */
[----:B------:R-:W-:Y:S05]  /*0940*/  @P3 EXIT ;  /* 0x000000000000394d */ /* 0x000fea0003800000 */
[----:B0-2---:R-:W0:Y:S01]  /*0950*/  LDC.64 R2, c[0x0][0x390] ;  /* 0x0000e400ff027b82 */ /* 0x005e220000000a00 */
[----:B------:R-:W2:Y:S04]  /*0960*/  LDS R13, [R8] ;  /* 0x00000000080d7984 */ /* 0x000ea80000000800 */
[----:B------:R-:W3:Y:S04]  /*0970*/  LDS R15, [R8+0x4] ;  /* 0x00000400080f7984 */ /* 0x000ee80000000800 */
[----:B------:R0:W2:Y:S04]  /*0980*/  LDS R17, [R8+0x8] ;  /* 0x0000080008117984 */ /* 0x0000a80000000800 */
[----:B----4-:R4:W2:Y:S04]  /*0990*/  LDS R19, [R8+0x38] ;  /* 0x0000380008137984 */ /* 0x0108a80000000800 */
[----:B-1----:R4:W1:Y:S04]  /*09a0*/  LDS R21, [R8+0x3c] ;  /* 0x00003c0008157984 */ /* 0x0028680000000800 */
[----:B------:R4:W1:Y:S04]  /*09b0*/  LDS R14, [R8+0x40] ;  /* 0x00004000080e7984 */ /* 0x0008680000000800 */
[----:B0-----:R-:W2:Y:S04]  /*09c0*/  LDG.E.CONSTANT R0, desc[UR4][R2.64] ;  /* 0x0000000402007981 */ /* 0x001ea8000c1e9900 */
[----:B------:R-:W3:Y:S04]  /*09d0*/  LDG.E.CONSTANT R23, desc[UR4][R2.64+0x4] ;  /* 0x0000040402177981 */ /* 0x000ee8000c1e9900 */
[----:B------:R4:W5:Y:S04]  /*09e0*/  LDG.E.CONSTANT R25, desc[UR4][R2.64+0x8] ;  /* 0x0000080402197981 */ /* 0x000968000c1e9900 */
[----:B------:R4:W5:Y:S04]  /*09f0*/  LDG.E.CONSTANT R27, desc[UR4][R2.64+0xc] ;  /* 0x00000c04021b7981 */ /* 0x000968000c1e9900 */
[----:B------:R4:W5:Y:S04]  /*0a00*/  LDG.E.CONSTANT R29, desc[UR4][R2.64+0x10] ;  /* 0x00001004021d7981 */ /* 0x000968000c1e9900 */
[----:B------:R4:W5:Y:S04]  /*0a10*/  LDG.E.CONSTANT R12, desc[UR4][R2.64+0x14] ;  /* 0x00001404020c7981 */ /* 0x000968000c1e9900 */
[----:B------:R4:W5:Y:S04]  /*0a20*/  LDG.E.CONSTANT R7, desc[UR4][R2.64+0x18] ;  /* 0x0000180402077981 */ /* 0x000968000c1e9900 */
[----:B------:R4:W5:Y:S04]  /*0a30*/  LDG.E.CONSTANT R6, desc[UR4][R2.64+0x1c] ;  /* 0x00001c0402067981 */ /* 0x000968000c1e9900 */
[----:B------:R4:W5:Y:S04]  /*0a40*/  LDG.E.CONSTANT R4, desc[UR4][R2.64+0x20] ;  /* 0x0000200402047981 */ /* 0x000968000c1e9900 */
[----:B------:R4:W0:Y:S04]  /*0a50*/  LDS R16, [R8+0x70] ;  /* 0x0000700008107984 */ /* 0x0008280000000800 */
[----:B------:R4:W0:Y:S04]  /*0a60*/  LDS R11, [R8+0x74] ;  /* 0x00007400080b7984 */ /* 0x0008280000000800 */
[----:B------:R4:W0:Y:S01]  /*0a70*/  LDS R5, [R8+0x78] ;  /* 0x0000780008057984 */ /* 0x0008220000000800 */
[----:B--2---:R-:W-:-:S04]  /*0a80*/  FFMA R0, R0, R13, RZ ;  /* 0x0000000d00007223 */ /* 0x004fc800000000ff */
[----:B---3--:R-:W-:Y:S01]  /*0a90*/  FFMA R0, R23, R15, R0 ;  /* 0x0000000f17007223 */ /* 0x008fe20000000000 */
[----:B01--4-:R-:W-:Y:S06]  /*0aa0*/  @!P0 EXIT ;  /* 0x000000000000894d */ /* 0x013fec0003800000 */
[----:B------:R-:W0:Y:S01]  /*0ab0*/  LDC.64 R2, c[0x0][0x388] ;  /* 0x0000e200ff027b82 */ /* 0x000e220000000a00 */
[----:B-----5:R-:W-:Y:S01]  /*0ac0*/  FFMA R0, R25, R17, R0 ;  /* 0x0000001119007223 */ /* 0x020fe20000000000 */
[----:B------:R-:W-:-:S03]  /*0ad0*/  IADD3 R9, PT, PT, R10, R9, RZ ;  /* 0x000000090a097210 */ /* 0x000fc60007ffe0ff */
[----:B------:R-:W-:-:S04]  /*0ae0*/  FFMA R0, R27, R19, R0 ;  /* 0x000000131b007223 */ /* 0x000fc80000000000 */
[----:B------:R-:W-:-:S04]  /*0af0*/  FFMA R21, R29, R21, R0 ;  /* 0x000000151d157223 */ /* 0x000fc80000000000 */
[----:B------:R-:W-:-:S04]  /*0b00*/  FFMA R12, R12, R14, R21 ;  /* 0x0000000e0c0c7223 */ /* 0x000fc80000000015 */
[----:B------:R-:W-:-:S04]  /*0b10*/  FFMA R7, R7, R16, R12 ;  /* 0x0000001007077223 */ /* 0x000fc8000000000c */
[----:B------:R-:W-:Y:S01]  /*0b20*/  FFMA R7, R6, R11, R7 ;  /* 0x0000000b06077223 */ /* 0x000fe20000000007 */
[----:B0-----:R-:W-:-:S04]  /*0b30*/  IMAD.WIDE R2, R9, 0x4, R2 ;  /* 0x0000000409027825 */ /* 0x001fc800078e0202 */
[----:B------:R-:W-:-:S05]  /*0b40*/  FFMA R5, R4, R5, R7 ;  /* 0x0000000504057223 */ /* 0x000fca0000000007 */
[----:B------:R-:W-:Y:S01]  /*0b50*/  STG.E desc[UR4][R2.64], R5 ;  /* 0x0000000502007986 */ /* 0x000fe2000c101904 */
[----:B------:R-:W-:Y:S05]  /*0b60*/  EXIT ;  /* 0x000000000000794d */ /* 0x000fea0003800000 */
.L_x_10:
[----:B------:R-:W-:-:S00]  /*0b70*/  BRA `(.L_x_10) ;  /* 0xfffffffc00fc7947 */ /* 0x000fc0000383ffff */
[----:B------:R-:W-:-:S00]  /*0b80*/  NOP ;  /* 0x0000000000007918 */ /* 0x000fc00000000000 */
[----:B------:R-:W-:-:S00]  /*0b90*/  NOP ;  /* 0x0000000000007918 */ /* 0x000fc00000000000 */
[----:B------:R-:W-:-:S00]  /*0ba0*/  NOP ;  /* 0x0000000000007918 */ /* 0x000fc00000000000 */
[----:B------:R-:W-:-:S00]  /*0bb0*/  NOP ;  /* 0x0000000000007918 */ /* 0x000fc00000000000 */
[----:B------:R-:W-:-:S00]  /*0bc0*/  NOP ;  /* 0x0000000000007918 */ /* 0x000fc00000000000 */
[----:B------:R-:W-:-:S00]  /*0bd0*/  NOP ;  /* 0x0000000000007918 */ /* 0x000fc00000000000 */
[----:B------:R-:W-:-:S00]  /*0be0*/  NOP ;  /* 0x0000000000007918 */ /* 0x000fc00000000000 */
[----:B------:R-:W-:-:S00]  /*0bf0*/  NOP ;  /* 0x0000000000007918 */ /* 0x000fc00000000000 */
.L_x_11:


//--------------------- .nv.shared._Z18convolution_sharedPfS_PKfiii --------------------------
	.section	.nv.shared._Z18convolution_sharedPfS_PKfiii,"aw",@nobits
	.sectionflags	@""
	.align	4
.nv.shared._Z18convolution_sharedPfS_PKfiii:
	.zero		1808


//--------------------- .nv.shared.reserved.0     --------------------------
	.section	.nv.shared.reserved.0,"aw",@nobits
	.weak		__nv_reservedSMEM_offset_0_alias
	.size		__nv_reservedSMEM_offset_0_alias, 0, 64
	.other		__nv_reservedSMEM_offset_0_alias,@"STO_CUDA_RESERVED_SHARED STV_DEFAULT"
__nv_reservedSMEM_offset_0_alias:
	.zero		0
	.zero		64


//--------------------- .nv.constant0._Z18convolution_sharedPfS_PKfiii --------------------------
	.section	.nv.constant0._Z18convolution_sharedPfS_PKfiii,"a",@progbits
	.sectionflags	@""
	.align	4
.nv.constant0._Z18convolution_sharedPfS_PKfiii:
	.zero		932


//--------------------- SYMBOLS --------------------------

	.type		.nv.reservedSmem.offset0,@object
	.size		.nv.reservedSmem.offset0,0x4
	.type		.nv.reservedSmem.cap,@object
	.size		.nv.reservedSmem.cap,0x4
